//
// Generated by NVIDIA NVVM Compiler
//
// Compiler Build ID: CL-36424714
// Cuda compilation tools, release 13.0, V13.0.88
// Based on NVVM 20.0.0
//

.version 9.0
.target sm_100
.address_size 64

	// .globl	_Z6kerneliiPKfPf

.visible .entry _Z6kerneliiPKfPf(
	.param .u32 _Z6kerneliiPKfPf_param_0,
	.param .u32 _Z6kerneliiPKfPf_param_1,
	.param .u64 .ptr .align 1 _Z6kerneliiPKfPf_param_2,
	.param .u64 .ptr .align 1 _Z6kerneliiPKfPf_param_3
)
{
	.reg .pred 	%p<12>;
	.reg .b32 	%r<52>;
	.reg .b32 	%f<112>;
	.reg .b64 	%rd<42>;

	ld.param.u32 	%r27, [_Z6kerneliiPKfPf_param_0];
	ld.param.u32 	%r26, [_Z6kerneliiPKfPf_param_1];
	ld.param.u64 	%rd10, [_Z6kerneliiPKfPf_param_2];
	ld.param.u64 	%rd11, [_Z6kerneliiPKfPf_param_3];
	cvta.to.global.u64 	%rd1, %rd10;
	cvta.to.global.u64 	%rd2, %rd11;
	mov.u32 	%r28, %tid.x;
	mov.u32 	%r29, %ctaid.x;
	mov.u32 	%r30, %ntid.x;
	mad.lo.s32 	%r1, %r29, %r30, %r28;
	mov.u32 	%r31, %tid.y;
	mov.u32 	%r32, %ctaid.y;
	mov.u32 	%r33, %ntid.y;
	mad.lo.s32 	%r34, %r32, %r33, %r31;
	max.s32 	%r35, %r1, %r34;
	setp.ge.s32 	%p1, %r35, %r27;
	@%p1 bra 	$L__BB0_16;
	setp.lt.s32 	%p2, %r1, %r34;
	@%p2 bra 	$L__BB0_17;
	setp.lt.s32 	%p3, %r26, 1;
	mov.f32 	%f111, 0f00000000;
	@%p3 bra 	$L__BB0_15;
	mul.lo.s32 	%r3, %r26, %r1;
	mul.lo.s32 	%r4, %r26, %r34;
	and.b32  	%r5, %r26, 15;
	setp.lt.u32 	%p4, %r26, 16;
	mov.f32 	%f111, 0f00000000;
	mov.b32 	%r47, 0;
	@%p4 bra 	$L__BB0_6;
	and.b32  	%r47, %r26, 2147483632;
	neg.s32 	%r46, %r47;
	add.s64 	%rd3, %rd1, 32;
	mul.wide.u32 	%rd12, %r4, 4;
	add.s64 	%rd40, %rd3, %rd12;
	mov.f32 	%f111, 0f00000000;
	mov.u32 	%r45, %r3;
$L__BB0_5:
	.pragma "nounroll";
	mul.wide.s32 	%rd13, %r45, 4;
	add.s64 	%rd14, %rd3, %rd13;
	ld.global.f32 	%f18, [%rd14+-32];
	ld.global.f32 	%f19, [%rd40+-32];
	fma.rn.f32 	%f20, %f18, %f19, %f111;
	ld.global.f32 	%f21, [%rd14+-28];
	ld.global.f32 	%f22, [%rd40+-28];
	fma.rn.f32 	%f23, %f21, %f22, %f20;
	ld.global.f32 	%f24, [%rd14+-24];
	ld.global.f32 	%f25, [%rd40+-24];
	fma.rn.f32 	%f26, %f24, %f25, %f23;
	ld.global.f32 	%f27, [%rd14+-20];
	ld.global.f32 	%f28, [%rd40+-20];
	fma.rn.f32 	%f29, %f27, %f28, %f26;
	ld.global.f32 	%f30, [%rd14+-16];
	ld.global.f32 	%f31, [%rd40+-16];
	fma.rn.f32 	%f32, %f30, %f31, %f29;
	ld.global.f32 	%f33, [%rd14+-12];
	ld.global.f32 	%f34, [%rd40+-12];
	fma.rn.f32 	%f35, %f33, %f34, %f32;
	ld.global.f32 	%f36, [%rd14+-8];
	ld.global.f32 	%f37, [%rd40+-8];
	fma.rn.f32 	%f38, %f36, %f37, %f35;
	ld.global.f32 	%f39, [%rd14+-4];
	ld.global.f32 	%f40, [%rd40+-4];
	fma.rn.f32 	%f41, %f39, %f40, %f38;
	ld.global.f32 	%f42, [%rd14];
	ld.global.f32 	%f43, [%rd40];
	fma.rn.f32 	%f44, %f42, %f43, %f41;
	ld.global.f32 	%f45, [%rd14+4];
	ld.global.f32 	%f46, [%rd40+4];
	fma.rn.f32 	%f47, %f45, %f46, %f44;
	ld.global.f32 	%f48, [%rd14+8];
	ld.global.f32 	%f49, [%rd40+8];
	fma.rn.f32 	%f50, %f48, %f49, %f47;
	ld.global.f32 	%f51, [%rd14+12];
	ld.global.f32 	%f52, [%rd40+12];
	fma.rn.f32 	%f53, %f51, %f52, %f50;
	ld.global.f32 	%f54, [%rd14+16];
	ld.global.f32 	%f55, [%rd40+16];
	fma.rn.f32 	%f56, %f54, %f55, %f53;
	ld.global.f32 	%f57, [%rd14+20];
	ld.global.f32 	%f58, [%rd40+20];
	fma.rn.f32 	%f59, %f57, %f58, %f56;
	ld.global.f32 	%f60, [%rd14+24];
	ld.global.f32 	%f61, [%rd40+24];
	fma.rn.f32 	%f62, %f60, %f61, %f59;
	ld.global.f32 	%f63, [%rd14+28];
	ld.global.f32 	%f64, [%rd40+28];
	fma.rn.f32 	%f111, %f63, %f64, %f62;
	add.s32 	%r46, %r46, 16;
	add.s32 	%r45, %r45, 16;
	add.s64 	%rd40, %rd40, 64;
	setp.ne.s32 	%p5, %r46, 0;
	@%p5 bra 	$L__BB0_5;
$L__BB0_6:
	setp.eq.s32 	%p6, %r5, 0;
	@%p6 bra 	$L__BB0_15;
	and.b32  	%r13, %r26, 7;
	setp.lt.u32 	%p7, %r5, 8;
	@%p7 bra 	$L__BB0_9;
	add.s32 	%r37, %r47, %r3;
	mul.wide.s32 	%rd15, %r37, 4;
	add.s64 	%rd16, %rd1, %rd15;
	ld.global.f32 	%f66, [%rd16];
	add.s32 	%r38, %r47, %r4;
	mul.wide.u32 	%rd17, %r38, 4;
	add.s64 	%rd18, %rd1, %rd17;
	ld.global.f32 	%f67, [%rd18];
	fma.rn.f32 	%f68, %f66, %f67, %f111;
	ld.global.f32 	%f69, [%rd16+4];
	cvt.u64.u32 	%rd19, %r4;
	cvt.u64.u32 	%rd20, %r47;
	add.s64 	%rd21, %rd20, %rd19;
	shl.b64 	%rd22, %rd21, 2;
	add.s64 	%rd23, %rd1, %rd22;
	ld.global.f32 	%f70, [%rd23+4];
	fma.rn.f32 	%f71, %f69, %f70, %f68;
	ld.global.f32 	%f72, [%rd16+8];
	ld.global.f32 	%f73, [%rd23+8];
	fma.rn.f32 	%f74, %f72, %f73, %f71;
	ld.global.f32 	%f75, [%rd16+12];
	ld.global.f32 	%f76, [%rd23+12];
	fma.rn.f32 	%f77, %f75, %f76, %f74;
	ld.global.f32 	%f78, [%rd16+16];
	ld.global.f32 	%f79, [%rd23+16];
	fma.rn.f32 	%f80, %f78, %f79, %f77;
	ld.global.f32 	%f81, [%rd16+20];
	ld.global.f32 	%f82, [%rd23+20];
	fma.rn.f32 	%f83, %f81, %f82, %f80;
	ld.global.f32 	%f84, [%rd16+24];
	ld.global.f32 	%f85, [%rd23+24];
	fma.rn.f32 	%f86, %f84, %f85, %f83;
	ld.global.f32 	%f87, [%rd16+28];
	ld.global.f32 	%f88, [%rd23+28];
	fma.rn.f32 	%f111, %f87, %f88, %f86;
	add.s32 	%r47, %r47, 8;
$L__BB0_9:
	setp.eq.s32 	%p8, %r13, 0;
	@%p8 bra 	$L__BB0_15;
	and.b32  	%r16, %r26, 3;
	setp.lt.u32 	%p9, %r13, 4;
	@%p9 bra 	$L__BB0_12;
	add.s32 	%r39, %r47, %r3;
	mul.wide.s32 	%rd24, %r39, 4;
	add.s64 	%rd25, %rd1, %rd24;
	ld.global.f32 	%f90, [%rd25];
	add.s32 	%r40, %r47, %r4;
	mul.wide.u32 	%rd26, %r40, 4;
	add.s64 	%rd27, %rd1, %rd26;
	ld.global.f32 	%f91, [%rd27];
	fma.rn.f32 	%f92, %f90, %f91, %f111;
	ld.global.f32 	%f93, [%rd25+4];
	cvt.u64.u32 	%rd28, %r4;
	cvt.u64.u32 	%rd29, %r47;
	add.s64 	%rd30, %rd29, %rd28;
	shl.b64 	%rd31, %rd30, 2;
	add.s64 	%rd32, %rd1, %rd31;
	ld.global.f32 	%f94, [%rd32+4];
	fma.rn.f32 	%f95, %f93, %f94, %f92;
	ld.global.f32 	%f96, [%rd25+8];
	ld.global.f32 	%f97, [%rd32+8];
	fma.rn.f32 	%f98, %f96, %f97, %f95;
	ld.global.f32 	%f99, [%rd25+12];
	ld.global.f32 	%f100, [%rd32+12];
	fma.rn.f32 	%f111, %f99, %f100, %f98;
	add.s32 	%r47, %r47, 4;
$L__BB0_12:
	setp.eq.s32 	%p10, %r16, 0;
	@%p10 bra 	$L__BB0_15;
	add.s32 	%r41, %r47, %r4;
	mul.wide.u32 	%rd33, %r41, 4;
	add.s64 	%rd41, %rd1, %rd33;
	add.s32 	%r51, %r47, %r3;
	neg.s32 	%r50, %r16;
$L__BB0_14:
	.pragma "nounroll";
	mul.wide.s32 	%rd34, %r51, 4;
	add.s64 	%rd35, %rd1, %rd34;
	ld.global.f32 	%f101, [%rd35];
	ld.global.f32 	%f102, [%rd41];
	fma.rn.f32 	%f111, %f101, %f102, %f111;
	add.s64 	%rd41, %rd41, 4;
	add.s32 	%r51, %r51, 1;
	add.s32 	%r50, %r50, 1;
	setp.ne.s32 	%p11, %r50, 0;
	@%p11 bra 	$L__BB0_14;
$L__BB0_15:
	mad.lo.s32 	%r42, %r34, %r27, %r1;
	mul.wide.u32 	%rd36, %r42, 4;
	add.s64 	%rd37, %rd2, %rd36;
	st.global.f32 	[%rd37], %f111;
$L__BB0_16:
	ret;
$L__BB0_17:
	mad.lo.s32 	%r43, %r34, %r27, %r1;
	mul.wide.s32 	%rd38, %r43, 4;
	add.s64 	%rd39, %rd2, %rd38;
	mov.b32 	%r44, 0;
	st.global.u32 	[%rd39], %r44;
	bra.uni 	$L__BB0_16;

}


// ===== COMPILED SASS (sm_100) =====

	.target	sm_100

	.elftype	@"ET_EXEC"


//--------------------- .note.nv.tkinfo           --------------------------
	.section	.note.nv.tkinfo,"",@"SHT_NOTE"
	.sectionflags	@"SHF_NOTE_NV_TKINFO"
	.tkinfo
        /*0018*/ 	.word	0x00000002
        /*0030*/ 	.string	""
        /*0030*/ 	.string	"ptxas"
        /*0030*/ 	.string	"Cuda compilation tools, release 13.0, V13.0.88"
        /*0030*/ 	.string	"Build cuda_13.0.r13.0/compiler.36424714_0"
        /*0030*/ 	.string	"-arch sm_100 -m 64 "



//--------------------- .note.nv.cuinfo           --------------------------
	.section	.note.nv.cuinfo,"",@"SHT_NOTE"
	.sectionflags	@"SHF_NOTE_NV_CUINFO"
        /*0018*/ 	.short	0x0002
        /*001a*/ 	.short	0x0064
        /*001c*/ 	.short	0x0082
	.zero		2


//--------------------- .nv.info                  --------------------------
	.section	.nv.info,"",@"SHT_CUDA_INFO"
	.align	4


	//----- nvinfo : EIATTR_REGCOUNT
	.align		4
        /*0000*/ 	.byte	0x04, 0x2f
        /*0002*/ 	.short	(.L_1 - .L_0)
	.align		4
.L_0:
        /*0004*/ 	.word	index@(_Z6kerneliiPKfPf)
        /*0008*/ 	.word	0x00000020


	//----- nvinfo : EIATTR_FRAME_SIZE
	.align		4
.L_1:
        /*000c*/ 	.byte	0x04, 0x11
        /*000e*/ 	.short	(.L_3 - .L_2)
	.align		4
.L_2:
        /*0010*/ 	.word	index@(_Z6kerneliiPKfPf)
        /*0014*/ 	.word	0x00000000


	//----- nvinfo : EIATTR_MIN_STACK_SIZE
	.align		4
.L_3:
        /*0018*/ 	.byte	0x04, 0x12
        /*001a*/ 	.short	(.L_5 - .L_4)
	.align		4
.L_4:
        /*001c*/ 	.word	index@(_Z6kerneliiPKfPf)
        /*0020*/ 	.word	0x00000000
.L_5:


//--------------------- .nv.compat                --------------------------
	.section	.nv.compat,"",@"SHT_CUDA_COMPAT_INFO"
	.align	4
        /*0000*/ 	.byte	0x02, 0x09, 0x00, 0x00, 0x02, 0x02, 0x01, 0x00, 0x02, 0x05, 0x05, 0x00, 0x03, 0x07, 0x01, 0x01
        /*0010*/ 	.byte	0x02, 0x03, 0x00, 0x00, 0x02, 0x06, 0x01, 0x00, 0x04, 0x0b, 0x08, 0x00, 0x09, 0x00, 0x00, 0x00
        /*0020*/ 	.byte	0x00, 0x00, 0x00, 0x00


//--------------------- .nv.info._Z6kerneliiPKfPf --------------------------
	.section	.nv.info._Z6kerneliiPKfPf,"",@"SHT_CUDA_INFO"
	.sectionflags	@""
	.align	4


	//----- nvinfo : EIATTR_CUDA_API_VERSION
	.align		4
        /*0000*/ 	.byte	0x04, 0x37
        /*0002*/ 	.short	(.L_7 - .L_6)
.L_6:
        /*0004*/ 	.word	0x00000082


	//----- nvinfo : EIATTR_KPARAM_INFO
	.align		4
.L_7:
        /*0008*/ 	.byte	0x04, 0x17
        /*000a*/ 	.short	(.L_9 - .L_8)
.L_8:
        /*000c*/ 	.word	0x00000000
        /*0010*/ 	.short	0x0003
        /*0012*/ 	.short	0x0010
        /*0014*/ 	.byte	0x00, 0xf5, 0x21, 0x00


	//----- nvinfo : EIATTR_KPARAM_INFO
	.align		4
.L_9:
        /*0018*/ 	.byte	0x04, 0x17
        /*001a*/ 	.short	(.L_11 - .L_10)
.L_10:
        /*001c*/ 	.word	0x00000000
        /*0020*/ 	.short	0x0002
        /*0022*/ 	.short	0x0008
        /*0024*/ 	.byte	0x00, 0xf5, 0x21, 0x00


	//----- nvinfo : EIATTR_KPARAM_INFO
	.align		4
.L_11:
        /*0028*/ 	.byte	0x04, 0x17
        /*002a*/ 	.short	(.L_13 - .L_12)
.L_12:
        /*002c*/ 	.word	0x00000000
        /*0030*/ 	.short	0x0001
        /*0032*/ 	.short	0x0004
        /*0034*/ 	.byte	0x00, 0xf0, 0x11, 0x00


	//----- nvinfo : EIATTR_KPARAM_INFO
	.align		4
.L_13:
        /*0038*/ 	.byte	0x04, 0x17
        /*003a*/ 	.short	(.L_15 - .L_14)
.L_14:
        /*003c*/ 	.word	0x00000000
        /*0040*/ 	.short	0x0000
        /*0042*/ 	.short	0x0000
        /*0044*/ 	.byte	0x00, 0xf0, 0x11, 0x00


	//----- nvinfo : EIATTR_SPARSE_MMA_MASK
	.align		4
.L_15:
        /*0048*/ 	.byte	0x03, 0x50
        /*004a*/ 	.short	0x0000


	//----- nvinfo : EIATTR_MAXREG_COUNT
	.align		4
        /*004c*/ 	.byte	0x03, 0x1b
        /*004e*/ 	.short	0x00ff


	//----- nvinfo : EIATTR_MERCURY_ISA_VERSION
	.align		4
        /*0050*/ 	.byte	0x03, 0x5f
        /*0052*/ 	.short	0x0101


	//----- nvinfo : EIATTR_VRC_CTA_INIT_COUNT
	.align		4
        /*0054*/ 	.byte	0x02, 0x4a
	.zero		1
	.zero		1


	//----- nvinfo : EIATTR_EXIT_INSTR_OFFSETS
	.align		4
        /*0058*/ 	.byte	0x04, 0x1c
        /*005a*/ 	.short	(.L_17 - .L_16)


	//   ....[0]....
.L_16:
        /*005c*/ 	.word	0x000000c0


	//   ....[1]....
        /*0060*/ 	.word	0x00000b90


	//   ....[2]....
        /*0064*/ 	.word	0x00000be0


	//----- nvinfo : EIATTR_CRS_STACK_SIZE
	.align		4
.L_17:
        /*0068*/ 	.byte	0x04, 0x1e
        /*006a*/ 	.short	(.L_19 - .L_18)
.L_18:
        /*006c*/ 	.word	0x00000000


	//----- nvinfo : EIATTR_CBANK_PARAM_SIZE
	.align		4
.L_19:
        /*0070*/ 	.byte	0x03, 0x19
        /*0072*/ 	.short	0x0018


	//----- nvinfo : EIATTR_PARAM_CBANK
	.align		4
        /*0074*/ 	.byte	0x04, 0x0a
        /*0076*/ 	.short	(.L_21 - .L_20)
	.align		4
.L_20:
        /*0078*/ 	.word	index@(.nv.constant0._Z6kerneliiPKfPf)
        /*007c*/ 	.short	0x0380
        /*007e*/ 	.short	0x0018


	//----- nvinfo : EIATTR_SW_WAR
	.align		4
.L_21:
        /*0080*/ 	.byte	0x04, 0x36
        /*0082*/ 	.short	(.L_23 - .L_22)
.L_22:
        /*0084*/ 	.word	0x00000008
.L_23:


//--------------------- .nv.callgraph             --------------------------
	.section	.nv.callgraph,"",@"SHT_CUDA_CALLGRAPH"
	.align	4
	.sectionentsize	8
	.align		4
        /*0000*/ 	.word	0x00000000
	.align		4
        /*0004*/ 	.word	0xffffffff
	.align		4
        /*0008*/ 	.word	0x00000000
	.align		4
        /*000c*/ 	.word	0xfffffffe
	.align		4
        /*0010*/ 	.word	0x00000000
	.align		4
        /*0014*/ 	.word	0xfffffffd
	.align		4
        /*0018*/ 	.word	0x00000000
	.align		4
        /*001c*/ 	.word	0xfffffffc


//--------------------- .text._Z6kerneliiPKfPf    --------------------------
	.section	.text._Z6kerneliiPKfPf,"ax",@progbits
	.align	128
        .global         _Z6kerneliiPKfPf
        .type           _Z6kerneliiPKfPf,@function
        .size           _Z6kerneliiPKfPf,(.L_x_8 - _Z6kerneliiPKfPf)
        .other          _Z6kerneliiPKfPf,@"STO_CUDA_ENTRY STV_DEFAULT"
_Z6kerneliiPKfPf:
.text._Z6kerneliiPKfPf:
[----:B------:R-:W-:Y:S01]  /*0000*/  LDC R1, c[0x0][0x37c] ;  /* 0x0000df00ff017b82 */ /* 0x000fe20000000800 */
[----:B------:R-:W0:Y:S07]  /*0010*/  S2R R0, SR_TID.X ;  /* 0x0000000000007919 */ /* 0x000e2e0000002100 */
[----:B------:R-:W0:Y:S01]  /*0020*/  LDC R3, c[0x0][0x360] ;  /* 0x0000d800ff037b82 */ /* 0x000e220000000800 */
[----:B------:R-:W1:Y:S01]  /*0030*/  LDCU UR9, c[0x0][0x380] ;  /* 0x00007000ff0977ac */ /* 0x000e620008000800 */
[----:B------:R-:W2:Y:S06]  /*0040*/  S2R R9, SR_TID.Y ;  /* 0x0000000000097919 */ /* 0x000eac0000002200 */
[----:B------:R-:W0:Y:S08]  /*0050*/  S2UR UR4, SR_CTAID.X ;  /* 0x00000000000479c3 */ /* 0x000e300000002500 */
[----:B------:R-:W2:Y:S08]  /*0060*/  S2UR UR5, SR_CTAID.Y ;  /* 0x00000000000579c3 */ /* 0x000eb00000002600 */
[----:B------:R-:W2:Y:S01]  /*0070*/  LDC R2, c[0x0][0x364] ;  /* 0x0000d900ff027b82 */ /* 0x000ea20000000800 */
[----:B0-----:R-:W-:-:S02]  /*0080*/  IMAD R0, R3, UR4, R0 ;  /* 0x0000000403007c24 */ /* 0x001fc4000f8e0200 */
[----:B--2---:R-:W-:-:S05]  /*0090*/  IMAD R9, R2, UR5, R9 ;  /* 0x0000000502097c24 */ /* 0x004fca000f8e0209 */
[----:B------:R-:W-:-:S04]  /*00a0*/  VIMNMX R2, PT, PT, R0, R9, !PT ;  /* 0x0000000900027248 */ /* 0x000fc80007fe0100 */
[----:B-1----:R-:W-:-:S13]  /*00b0*/  ISETP.GE.AND P0, PT, R2, UR9, PT ;  /* 0x0000000902007c0c */ /* 0x002fda000bf06270 */
[----:B------:R-:W-:Y:S05]  /*00c0*/  @P0 EXIT ;  /* 0x000000000000094d */ /* 0x000fea0003800000 */
[----:B------:R-:W-:Y:S01]  /*00d0*/  ISETP.GE.AND P0, PT, R0, R9, PT ;  /* 0x000000090000720c */ /* 0x000fe20003f06270 */
[----:B------:R-:W0:-:S12]  /*00e0*/  LDCU.64 UR10, c[0x0][0x358] ;  /* 0x00006b00ff0a77ac */ /* 0x000e180008000a00 */
[----:B------:R-:W-:Y:S05]  /*00f0*/  @!P0 BRA `(.L_x_0) ;  /* 0x0000000800a88947 */ /* 0x000fea0003800000 */
[----:B------:R-:W1:Y:S01]  /*0100*/  LDCU UR6, c[0x0][0x384] ;  /* 0x00007080ff0677ac */ /* 0x000e620008000800 */
[----:B------:R-:W-:Y:S01]  /*0110*/  HFMA2 R10, -RZ, RZ, 0, 0 ;  /* 0x00000000ff0a7431 */ /* 0x000fe200000001ff */
[----:B-1----:R-:W-:-:S09]  /*0120*/  UISETP.GE.AND UP0, UPT, UR6, 0x1, UPT ;  /* 0x000000010600788c */ /* 0x002fd2000bf06270 */
[----:B------:R-:W-:Y:S05]  /*0130*/  BRA.U !UP0, `(.L_x_1) ;  /* 0x0000000908847547 */ /* 0x000fea000b800000 */
[----:B------:R-:W-:Y:S02]  /*0140*/  UISETP.GE.U32.AND UP1, UPT, UR6, 0x10, UPT ;  /* 0x000000100600788c */ /* 0x000fe4000bf26070 */
[----:B------:R-:W-:Y:S01]  /*0150*/  IMAD R8, R0, UR6, RZ ;  /* 0x0000000600087c24 */ /* 0x000fe2000f8e02ff */
[----:B------:R-:W-:Y:S02]  /*0160*/  ULOP3.LUT UR7, UR6, 0xf, URZ, 0xc0, !UPT ;  /* 0x0000000f06077892 */ /* 0x000fe4000f8ec0ff */
[----:B------:R-:W-:Y:S01]  /*0170*/  IMAD R13, R9, UR6, RZ ;  /* 0x00000006090d7c24 */ /* 0x000fe2000f8e02ff */
[----:B------:R-:W-:Y:S01]  /*0180*/  MOV R10, RZ ;  /* 0x000000ff000a7202 */ /* 0x000fe20000000f00 */
[----:B------:R-:W-:Y:S01]  /*0190*/  UMOV UR4, URZ ;  /* 0x000000ff00047c82 */ /* 0x000fe20008000000 */
[----:B------:R-:W-:Y:S01]  /*01a0*/  UISETP.NE.AND UP0, UPT, UR7, URZ, UPT ;  /* 0x000000ff0700728c */ /* 0x000fe2000bf05270 */
[----:B------:R-:W-:Y:S10]  /*01b0*/  BRA.U !UP1, `(.L_x_2) ;  /* 0x0000000509047547 */ /* 0x000ff4000b800000 */
[----:B------:R-:W1:Y:S01]  /*01c0*/  LDCU.64 UR4, c[0x0][0x388] ;  /* 0x00007100ff0477ac */ /* 0x000e620008000a00 */
[----:B------:R-:W-:Y:S02]  /*01d0*/  MOV R10, RZ ;  /* 0x000000ff000a7202 */ /* 0x000fe40000000f00 */
[----:B------:R-:W-:Y:S01]  /*01e0*/  MOV R11, R8 ;  /* 0x00000008000b7202 */ /* 0x000fe20000000f00 */
[----:B-1----:R-:W-:-:S04]  /*01f0*/  UIADD3 UR4, UP1, UPT, UR4, 0x20, URZ ;  /* 0x0000002004047890 */ /* 0x002fc8000ff3e0ff */
[----:B------:R-:W-:Y:S02]  /*0200*/  UIADD3.X UR5, UPT, UPT, URZ, UR5, URZ, UP1, !UPT ;  /* 0x00000005ff057290 */ /* 0x000fe40008ffe4ff */
[----:B------:R-:W-:Y:S01]  /*0210*/  MOV R2, UR4 ;  /* 0x0000000400027c02 */ /* 0x000fe20008000f00 */
[----:B------:R-:W-:-:S03]  /*0220*/  ULOP3.LUT UR4, UR6, 0x7ffffff0, URZ, 0xc0, !UPT ;  /* 0x7ffffff006047892 */ /* 0x000fc6000f8ec0ff */
[----:B------:R-:W-:Y:S01]  /*0230*/  MOV R3, UR5 ;  /* 0x0000000500037c02 */ /* 0x000fe20008000f00 */
[----:B------:R-:W-:Y:S02]  /*0240*/  UIADD3 UR5, UPT, UPT, -UR4, URZ, URZ ;  /* 0x000000ff04057290 */ /* 0x000fe4000fffe1ff */
[----:B------:R-:W-:-:S10]  /*0250*/  IMAD.WIDE.U32 R4, R13, 0x4, R2 ;  /* 0x000000040d047825 */ /* 0x000fd400078e0002 */
.L_x_3:
[----:B------:R-:W-:Y:S01]  /*0260*/  IMAD.WIDE R6, R11, 0x4, R2 ;  /* 0x000000040b067825 */ /* 0x000fe200078e0202 */
[----:B0-----:R-:W2:Y:S04]  /*0270*/  LDG.E R12, desc[UR10][R4.64+-0x20] ;  /* 0xffffe00a040c7981 */ /* 0x001ea8000c1e1900 */
[----:B------:R-:W2:Y:S04]  /*0280*/  LDG.E R15, desc[UR10][R6.64+-0x20] ;  /* 0xffffe00a060f7981 */ /* 0x000ea8000c1e1900 */
[----:B------:R-:W3:Y:S04]  /*0290*/  LDG.E R24, desc[UR10][R4.64+-0x1c] ;  /* 0xffffe40a04187981 */ /* 0x000ee8000c1e1900 */
[----:B------:R-:W3:Y:S04]  /*02a0*/  LDG.E R27, desc[UR10][R6.64+-0x1c] ;  /* 0xffffe40a061b7981 */ /* 0x000ee8000c1e1900 */
[----:B------:R-:W4:Y:S04]  /*02b0*/  LDG.E R21, desc[UR10][R4.64+-0x18] ;  /* 0xffffe80a04157981 */ /* 0x000f28000c1e1900 */
[----:B------:R-:W4:Y:S04]  /*02c0*/  LDG.E R16, desc[UR10][R6.64+-0x18] ;  /* 0xffffe80a06107981 */ /* 0x000f28000c1e1900 */
[----:B------:R-:W5:Y:S04]  /*02d0*/  LDG.E R18, desc[UR10][R4.64+-0x14] ;  /* 0xffffec0a04127981 */ /* 0x000f68000c1e1900 */
[----:B------:R-:W5:Y:S04]  /*02e0*/  LDG.E R23, desc[UR10][R6.64+-0x14] ;  /* 0xffffec0a06177981 */ /* 0x000f68000c1e1900 */
[----:B------:R-:W5:Y:S04]  /*02f0*/  LDG.E R20, desc[UR10][R4.64+-0x10] ;  /* 0xfffff00a04147981 */ /* 0x000f68000c1e1900 */
[----:B------:R-:W5:Y:S04]  /*0300*/  LDG.E R25, desc[UR10][R6.64+-0x10] ;  /* 0xfffff00a06197981 */ /* 0x000f68000c1e1900 */
[----:B------:R-:W5:Y:S04]  /*0310*/  LDG.E R14, desc[UR10][R4.64+-0xc] ;  /* 0xfffff40a040e7981 */ /* 0x000f68000c1e1900 */
[----:B------:R-:W5:Y:S04]  /*0320*/  LDG.E R19, desc[UR10][R6.64+-0xc] ;  /* 0xfffff40a06137981 */ /* 0x000f68000c1e1900 */
[----:B------:R-:W5:Y:S04]  /*0330*/  LDG.E R17, desc[UR10][R6.64+-0x4] ;  /* 0xfffffc0a06117981 */ /* 0x000f68000c1e1900 */
[----:B------:R-:W5:Y:S01]  /*0340*/  LDG.E R29, desc[UR10][R4.64+0x1c] ;  /* 0x00001c0a041d7981 */ /* 0x000f62000c1e1900 */
[----:B--2---:R-:W-:-:S03]  /*0350*/  FFMA R22, R15, R12, R10 ;  /* 0x0000000c0f167223 */ /* 0x004fc6000000000a */
[----:B------:R-:W2:Y:S04]  /*0360*/  LDG.E R10, desc[UR10][R4.64+-0x8] ;  /* 0xfffff80a040a7981 */ /* 0x000ea8000c1e1900 */
[----:B------:R-:W2:Y:S04]  /*0370*/  LDG.E R15, desc[UR10][R6.64+-0x8] ;  /* 0xfffff80a060f7981 */ /* 0x000ea8000c1e1900 */
[----:B------:R-:W2:Y:S01]  /*0380*/  LDG.E R12, desc[UR10][R4.64+-0x4] ;  /* 0xfffffc0a040c7981 */ /* 0x000ea2000c1e1900 */
[----:B---3--:R-:W-:-:S03]  /*0390*/  FFMA R27, R27, R24, R22 ;  /* 0x000000181b1b7223 */ /* 0x008fc60000000016 */
[----:B------:R-:W3:Y:S01]  /*03a0*/  LDG.E R24, desc[UR10][R6.64+0x1c] ;  /* 0x00001c0a06187981 */ /* 0x000ee2000c1e1900 */
[----:B----4-:R-:W-:-:S03]  /*03b0*/  FFMA R22, R16, R21, R27 ;  /* 0x0000001510167223 */ /* 0x010fc6000000001b */
[----:B------:R-:W4:Y:S04]  /*03c0*/  LDG.E R21, desc[UR10][R4.64] ;  /* 0x0000000a04157981 */ /* 0x000f28000c1e1900 */
[----:B------:R-:W4:Y:S01]  /*03d0*/  LDG.E R16, desc[UR10][R6.64] ;  /* 0x0000000a06107981 */ /* 0x000f22000c1e1900 */
[----:B-----5:R-:W-:-:S03]  /*03e0*/  FFMA R22, R23, R18, R22 ;  /* 0x0000001217167223 */ /* 0x020fc60000000016 */
[----:B------:R-:W5:Y:S04]  /*03f0*/  LDG.E R23, desc[UR10][R4.64+0x4] ;  /* 0x0000040a04177981 */ /* 0x000f68000c1e1900 */
[----:B------:R-:W5:Y:S01]  /*0400*/  LDG.E R18, desc[UR10][R6.64+0x4] ;  /* 0x0000040a06127981 */ /* 0x000f62000c1e1900 */
[----:B------:R-:W-:-:S03]  /*0410*/  FFMA R22, R25, R20, R22 ;  /* 0x0000001419167223 */ /* 0x000fc60000000016 */
[----:B------:R-:W3:Y:S04]  /*0420*/  LDG.E R25, desc[UR10][R4.64+0x8] ;  /* 0x0000080a04197981 */ /* 0x000ee8000c1e1900 */
[----:B------:R-:W3:Y:S01]  /*0430*/  LDG.E R20, desc[UR10][R6.64+0x8] ;  /* 0x0000080a06147981 */ /* 0x000ee2000c1e1900 */
[----:B------:R-:W-:-:S03]  /*0440*/  FFMA R22, R19, R14, R22 ;  /* 0x0000000e13167223 */ /* 0x000fc60000000016 */
[----:B------:R-:W3:Y:S04]  /*0450*/  LDG.E R19, desc[UR10][R4.64+0xc] ;  /* 0x00000c0a04137981 */ /* 0x000ee8000c1e1900 */
[----:B------:R-:W3:Y:S04]  /*0460*/  LDG.E R14, desc[UR10][R6.64+0xc] ;  /* 0x00000c0a060e7981 */ /* 0x000ee8000c1e1900 */
[----:B------:R-:W3:Y:S01]  /*0470*/  LDG.E R27, desc[UR10][R4.64+0x14] ;  /* 0x0000140a041b7981 */ /* 0x000ee2000c1e1900 */
[----:B--2---:R-:W-:-:S03]  /*0480*/  FFMA R22, R15, R10, R22 ;  /* 0x0000000a0f167223 */ /* 0x004fc60000000016 */
[----:B------:R-:W2:Y:S04]  /*0490*/  LDG.E R10, desc[UR10][R4.64+0x10] ;  /* 0x0000100a040a7981 */ /* 0x000ea8000c1e1900 */
[----:B------:R-:W2:Y:S01]  /*04a0*/  LDG.E R15, desc[UR10][R6.64+0x10] ;  /* 0x0000100a060f7981 */ /* 0x000ea2000c1e1900 */
[----:B------:R-:W-:-:S03]  /*04b0*/  FFMA R26, R17, R12, R22 ;  /* 0x0000000c111a7223 */ /* 0x000fc60000000016 */
[----:B------:R-:W2:Y:S04]  /*04c0*/  LDG.E R22, desc[UR10][R6.64+0x14] ;  /* 0x0000140a06167981 */ /* 0x000ea8000c1e1900 */
[----:B------:R0:W2:Y:S04]  /*04d0*/  LDG.E R12, desc[UR10][R4.64+0x18] ;  /* 0x0000180a040c7981 */ /* 0x0000a8000c1e1900 */
[----:B------:R-:W2:Y:S01]  /*04e0*/  LDG.E R17, desc[UR10][R6.64+0x18] ;  /* 0x0000180a06117981 */ /* 0x000ea2000c1e1900 */
[----:B----4-:R-:W-:-:S04]  /*04f0*/  FFMA R21, R16, R21, R26 ;  /* 0x0000001510157223 */ /* 0x010fc8000000001a */
[----:B-----5:R-:W-:Y:S01]  /*0500*/  FFMA R21, R18, R23, R21 ;  /* 0x0000001712157223 */ /* 0x020fe20000000015 */
[----:B------:R-:W-:-:S03]  /*0510*/  UIADD3 UR5, UPT, UPT, UR5, 0x10, URZ ;  /* 0x0000001005057890 */ /* 0x000fc6000fffe0ff */
[----:B---3--:R-:W-:Y:S01]  /*0520*/  FFMA R21, R20, R25, R21 ;  /* 0x0000001914157223 */ /* 0x008fe20000000015 */
[----:B------:R-:W-:-:S03]  /*0530*/  UISETP.NE.AND UP1, UPT, UR5, URZ, UPT ;  /* 0x000000ff0500728c */ /* 0x000fc6000bf25270 */
[----:B------:R-:W-:Y:S01]  /*0540*/  FFMA R14, R14, R19, R21 ;  /* 0x000000130e0e7223 */ /* 0x000fe20000000015 */
[----:B0-----:R-:W-:Y:S02]  /*0550*/  IADD3 R4, P0, PT, R4, 0x40, RZ ;  /* 0x0000004004047810 */ /* 0x001fe40007f1e0ff */
[----:B------:R-:W-:Y:S02]  /*0560*/  IADD3 R11, PT, PT, R11, 0x10, RZ ;  /* 0x000000100b0b7810 */ /* 0x000fe40007ffe0ff */
[----:B------:R-:W-:Y:S01]  /*0570*/  IADD3.X R5, PT, PT, RZ, R5, RZ, P0, !PT ;  /* 0x00000005ff057210 */ /* 0x000fe200007fe4ff */
[----:B--2---:R-:W-:-:S04]  /*0580*/  FFMA R15, R15, R10, R14 ;  /* 0x0000000a0f0f7223 */ /* 0x004fc8000000000e */
[----:B------:R-:W-:-:S04]  /*0590*/  FFMA R22, R22, R27, R15 ;  /* 0x0000001b16167223 */ /* 0x000fc8000000000f */
[----:B------:R-:W-:-:S04]  /*05a0*/  FFMA R17, R17, R12, R22 ;  /* 0x0000000c11117223 */ /* 0x000fc80000000016 */
[----:B------:R-:W-:Y:S01]  /*05b0*/  FFMA R10, R24, R29, R17 ;  /* 0x0000001d180a7223 */ /* 0x000fe20000000011 */
[----:B------:R-:W-:Y:S06]  /*05c0*/  BRA.U UP1, `(.L_x_3) ;  /* 0xfffffffd01247547 */ /* 0x000fec000b83ffff */
.L_x_2:
[----:B------:R-:W-:Y:S05]  /*05d0*/  BRA.U !UP0, `(.L_x_1) ;  /* 0x00000005085c7547 */ /* 0x000fea000b800000 */
[----:B------:R-:W-:Y:S02]  /*05e0*/  UISETP.GE.U32.AND UP0, UPT, UR7, 0x8, UPT ;  /* 0x000000080700788c */ /* 0x000fe4000bf06070 */
[----:B------:R-:W-:-:S04]  /*05f0*/  ULOP3.LUT UR8, UR6, 0x7, URZ, 0xc0, !UPT ;  /* 0x0000000706087892 */ /* 0x000fc8000f8ec0ff */
[----:B------:R-:W-:-:S03]  /*0600*/  UISETP.NE.AND UP1, UPT, UR8, URZ, UPT ;  /* 0x000000ff0800728c */ /* 0x000fc6000bf25270 */
[----:B------:R-:W-:Y:S08]  /*0610*/  BRA.U !UP0, `(.L_x_4) ;  /* 0x00000001088c7547 */ /* 0x000ff0000b800000 */
[----:B------:R-:W1:Y:S01]  /*0620*/  LDC.64 R4, c[0x0][0x388] ;  /* 0x0000e200ff047b82 */ /* 0x000e620000000a00 */
[----:B------:R-:W2:Y:S01]  /*0630*/  LDCU.64 UR12, c[0x0][0x388] ;  /* 0x00007100ff0c77ac */ /* 0x000ea20008000a00 */
[C---:B------:R-:W-:Y:S02]  /*0640*/  IADD3 R7, PT, PT, R13.reuse, UR4, RZ ;  /* 0x000000040d077c10 */ /* 0x040fe4000fffe0ff */
[----:B------:R-:W-:Y:S02]  /*0650*/  IADD3 R11, P0, PT, R13, UR4, RZ ;  /* 0x000000040d0b7c10 */ /* 0x000fe4000ff1e0ff */
[----:B------:R-:W-:Y:S02]  /*0660*/  IADD3 R3, PT, PT, R8, UR4, RZ ;  /* 0x0000000408037c10 */ /* 0x000fe4000fffe0ff */
[----:B------:R-:W-:Y:S02]  /*0670*/  IADD3.X R12, PT, PT, RZ, RZ, RZ, P0, !PT ;  /* 0x000000ffff0c7210 */ /* 0x000fe400007fe4ff */
[----:B--2---:R-:W-:Y:S01]  /*0680*/  LEA R2, P0, R11, UR12, 0x2 ;  /* 0x0000000c0b027c11 */ /* 0x004fe2000f8010ff */
[----:B-1----:R-:W-:-:S04]  /*0690*/  IMAD.WIDE.U32 R6, R7, 0x4, R4 ;  /* 0x0000000407067825 */ /* 0x002fc800078e0004 */
[----:B------:R-:W-:Y:S01]  /*06a0*/  IMAD.WIDE R4, R3, 0x4, R4 ;  /* 0x0000000403047825 */ /* 0x000fe200078e0204 */
[----:B------:R-:W-:Y:S01]  /*06b0*/  LEA.HI.X R3, R11, UR13, R12, 0x2, P0 ;  /* 0x0000000d0b037c11 */ /* 0x000fe200080f140c */
        /* <DEDUP_REMOVED lines=16> */
[----:B------:R-:W-:Y:S01]  /*07c0*/  UIADD3 UR4, UPT, UPT, UR4, 0x8, URZ ;  /* 0x0000000804047890 */ /* 0x000fe2000fffe0ff */
[----:B--2---:R-:W-:-:S04]  /*07d0*/  FFMA R14, R17, R14, R10 ;  /* 0x0000000e110e7223 */ /* 0x004fc8000000000a */
[----:B---3--:R-:W-:-:S04]  /*07e0*/  FFMA R14, R19, R16, R14 ;  /* 0x00000010130e7223 */ /* 0x008fc8000000000e */
[----:B----4-:R-:W-:-:S04]  /*07f0*/  FFMA R14, R21, R18, R14 ;  /* 0x00000012150e7223 */ /* 0x010fc8000000000e */
[----:B-----5:R-:W-:-:S04]  /*0800*/  FFMA R14, R23, R20, R14 ;  /* 0x00000014170e7223 */ /* 0x020fc8000000000e */
[----:B------:R-:W-:-:S04]  /*0810*/  FFMA R25, R25, R22, R14 ;  /* 0x0000001619197223 */ /* 0x000fc8000000000e */
[----:B------:R-:W-:-:S04]  /*0820*/  FFMA R15, R12, R15, R25 ;  /* 0x0000000f0c0f7223 */ /* 0x000fc80000000019 */
[----:B------:R-:W-:-:S04]  /*0830*/  FFMA R6, R6, R7, R15 ;  /* 0x0000000706067223 */ /* 0x000fc8000000000f */
[----:B------:R-:W-:-:S07]  /*0840*/  FFMA R10, R27, R11, R6 ;  /* 0x0000000b1b0a7223 */ /* 0x000fce0000000006 */
.L_x_4:
        /* <DEDUP_REMOVED lines=22> */
[----:B------:R-:W5:Y:S01]  /*09b0*/  LDG.E R18, desc[UR10][R4.64+0xc] ;  /* 0x00000c0a04127981 */ /* 0x000f62000c1e1900 */
[----:B------:R-:W-:Y:S01]  /*09c0*/  UIADD3 UR4, UPT, UPT, UR4, 0x4, URZ ;  /* 0x0000000404047890 */ /* 0x000fe2000fffe0ff */
[----:B--2---:R-:W-:-:S04]  /*09d0*/  FFMA R11, R11, R6, R10 ;  /* 0x000000060b0b7223 */ /* 0x004fc8000000000a */
[----:B---3--:R-:W-:-:S04]  /*09e0*/  FFMA R11, R12, R14, R11 ;  /* 0x0000000e0c0b7223 */ /* 0x008fc8000000000b */
[----:B----4-:R-:W-:-:S04]  /*09f0*/  FFMA R11, R16, R15, R11 ;  /* 0x0000000f100b7223 */ /* 0x010fc8000000000b */
[----:B-----5:R-:W-:-:S07]  /*0a00*/  FFMA R10, R18, R17, R11 ;  /* 0x00000011120a7223 */ /* 0x020fce000000000b */
.L_x_5:
[----:B------:R-:W-:Y:S05]  /*0a10*/  BRA.U !UP1, `(.L_x_1) ;  /* 0x00000001094c7547 */ /* 0x000fea000b800000 */
[----:B------:R-:W1:Y:S01]  /*0a20*/  LDC.64 R2, c[0x0][0x388] ;  /* 0x0000e200ff027b82 */ /* 0x000e620000000a00 */
[----:B------:R-:W-:Y:S01]  /*0a30*/  IADD3 R5, PT, PT, R13, UR4, RZ ;  /* 0x000000040d057c10 */ /* 0x000fe2000fffe0ff */
[----:B------:R-:W-:Y:S01]  /*0a40*/  UIADD3 UR5, UPT, UPT, -UR5, URZ, URZ ;  /* 0x000000ff05057290 */ /* 0x000fe2000fffe1ff */
[----:B------:R-:W-:-:S03]  /*0a50*/  IADD3 R11, PT, PT, R8, UR4, RZ ;  /* 0x00000004080b7c10 */ /* 0x000fc6000fffe0ff */
[----:B-1----:R-:W-:-:S03]  /*0a60*/  IMAD.WIDE.U32 R4, R5, 0x4, R2 ;  /* 0x0000000405047825 */ /* 0x002fc600078e0002 */
[----:B------:R-:W-:Y:S02]  /*0a70*/  MOV R12, R4 ;  /* 0x00000004000c7202 */ /* 0x000fe40000000f00 */
[----:B------:R-:W-:-:S07]  /*0a80*/  MOV R13, R5 ;  /* 0x00000005000d7202 */ /* 0x000fce0000000f00 */
.L_x_6:
[----:B------:R-:W-:Y:S01]  /*0a90*/  IMAD.WIDE R4, R11, 0x4, R2 ;  /* 0x000000040b047825 */ /* 0x000fe200078e0202 */
[----:B------:R-:W-:Y:S02]  /*0aa0*/  MOV R6, R12 ;  /* 0x0000000c00067202 */ /* 0x000fe40000000f00 */
[----:B------:R-:W-:-:S03]  /*0ab0*/  MOV R7, R13 ;  /* 0x0000000d00077202 */ /* 0x000fc60000000f00 */
[----:B0-----:R-:W2:Y:S04]  /*0ac0*/  LDG.E R5, desc[UR10][R4.64] ;  /* 0x0000000a04057981 */ /* 0x001ea8000c1e1900 */
[----:B------:R-:W2:Y:S01]  /*0ad0*/  LDG.E R6, desc[UR10][R6.64] ;  /* 0x0000000a06067981 */ /* 0x000ea2000c1e1900 */
[----:B------:R-:W-:Y:S01]  /*0ae0*/  UIADD3 UR5, UPT, UPT, UR5, 0x1, URZ ;  /* 0x0000000105057890 */ /* 0x000fe2000fffe0ff */
[----:B------:R-:W-:Y:S02]  /*0af0*/  IADD3 R12, P0, PT, R12, 0x4, RZ ;  /* 0x000000040c0c7810 */ /* 0x000fe40007f1e0ff */
[----:B------:R-:W-:Y:S01]  /*0b00*/  IADD3 R11, PT, PT, R11, 0x1, RZ ;  /* 0x000000010b0b7810 */ /* 0x000fe20007ffe0ff */
[----:B------:R-:W-:Y:S01]  /*0b10*/  UISETP.NE.AND UP0, UPT, UR5, URZ, UPT ;  /* 0x000000ff0500728c */ /* 0x000fe2000bf05270 */
[----:B------:R-:W-:Y:S01]  /*0b20*/  IADD3.X R13, PT, PT, RZ, R13, RZ, P0, !PT ;  /* 0x0000000dff0d7210 */ /* 0x000fe200007fe4ff */
[----:B--2---:R-:W-:-:S07]  /*0b30*/  FFMA R10, R5, R6, R10 ;  /* 0x00000006050a7223 */ /* 0x004fce000000000a */
[----:B------:R-:W-:Y:S05]  /*0b40*/  BRA.U UP0, `(.L_x_6) ;  /* 0xfffffffd00d07547 */ /* 0x000fea000b83ffff */
.L_x_1:
[----:B------:R-:W1:Y:S01]  /*0b50*/  LDC.64 R2, c[0x0][0x390] ;  /* 0x0000e400ff027b82 */ /* 0x000e620000000a00 */
[----:B------:R-:W-:-:S04]  /*0b60*/  IMAD R9, R9, UR9, R0 ;  /* 0x0000000909097c24 */ /* 0x000fc8000f8e0200 */
[----:B-1----:R-:W-:-:S05]  /*0b70*/  IMAD.WIDE.U32 R2, R9, 0x4, R2 ;  /* 0x0000000409027825 */ /* 0x002fca00078e0002 */
[----:B0-----:R-:W-:Y:S01]  /*0b80*/  STG.E desc[UR10][R2.64], R10 ;  /* 0x0000000a02007986 */ /* 0x001fe2000c10190a */
[----:B------:R-:W-:Y:S05]  /*0b90*/  EXIT ;  /* 0x000000000000794d */ /* 0x000fea0003800000 */
.L_x_0:
[----:B------:R-:W1:Y:S01]  /*0ba0*/  LDC.64 R2, c[0x0][0x390] ;  /* 0x0000e400ff027b82 */ /* 0x000e620000000a00 */
[----:B------:R-:W-:-:S04]  /*0bb0*/  IMAD R9, R9, UR9, R0 ;  /* 0x0000000909097c24 */ /* 0x000fc8000f8e0200 */
[----:B-1----:R-:W-:-:S05]  /*0bc0*/  IMAD.WIDE R2, R9, 0x4, R2 ;  /* 0x0000000409027825 */ /* 0x002fca00078e0202 */
[----:B0-----:R-:W-:Y:S01]  /*0bd0*/  STG.E desc[UR10][R2.64], RZ ;  /* 0x000000ff02007986 */ /* 0x001fe2000c10190a */
[----:B------:R-:W-:Y:S05]  /*0be0*/  EXIT ;  /* 0x000000000000794d */ /* 0x000fea0003800000 */
.L_x_7:
[----:B------:R-:W-:-:S00]  /*0bf0*/  BRA `(.L_x_7) ;  /* 0xfffffffc00fc7947 */ /* 0x000fc0000383ffff */
[----:B------:R-:W-:-:S00]  /*0c00*/  NOP ;  /* 0x0000000000007918 */ /* 0x000fc00000000000 */
[----:B------:R-:W-:-:S00]  /*0c10*/  NOP ;  /* 0x0000000000007918 */ /* 0x000fc00000000000 */
[----:B------:R-:W-:-:S00]  /*0c20*/  NOP ;  /* 0x0000000000007918 */ /* 0x000fc00000000000 */
[----:B------:R-:W-:-:S00]  /*0c30*/  NOP ;  /* 0x0000000000007918 */ /* 0x000fc00000000000 */
[----:B------:R-:W-:-:S00]  /*0c40*/  NOP ;  /* 0x0000000000007918 */ /* 0x000fc00000000000 */
[----:B------:R-:W-:-:S00]  /*0c50*/  NOP ;  /* 0x0000000000007918 */ /* 0x000fc00000000000 */
[----:B------:R-:W-:-:S00]  /*0c60*/  NOP ;  /* 0x0000000000007918 */ /* 0x000fc00000000000 */
[----:B------:R-:W-:-:S00]  /*0c70*/  NOP ;  /* 0x0000000000007918 */ /* 0x000fc00000000000 */
.L_x_8:


//--------------------- .nv.shared.reserved.0     --------------------------
	.section	.nv.shared.reserved.0,"aw",@nobits
	.weak		__nv_reservedSMEM_offset_0_alias
	.size		__nv_reservedSMEM_offset_0_alias, 0, 64
	.other		__nv_reservedSMEM_offset_0_alias,@"STO_CUDA_RESERVED_SHARED STV_DEFAULT"
__nv_reservedSMEM_offset_0_alias:
	.zero		0
	.zero		64


//--------------------- .nv.constant0._Z6kerneliiPKfPf --------------------------
	.section	.nv.constant0._Z6kerneliiPKfPf,"a",@progbits
	.sectionflags	@""
	.align	4
.nv.constant0._Z6kerneliiPKfPf:
	.zero		920


//--------------------- SYMBOLS --------------------------

	.type		.nv.reservedSmem.offset0,@object
	.size		.nv.reservedSmem.offset0,0x4
